//
// Generated by NVIDIA NVVM Compiler
//
// Compiler Build ID: CL-36424714
// Cuda compilation tools, release 13.0, V13.0.88
// Based on NVVM 20.0.0
//

.version 9.0
.target sm_100
.address_size 64

	// .globl	_Z8f_addmatPfS_S_ii

.visible .entry _Z8f_addmatPfS_S_ii(
	.param .u64 .ptr .align 1 _Z8f_addmatPfS_S_ii_param_0,
	.param .u64 .ptr .align 1 _Z8f_addmatPfS_S_ii_param_1,
	.param .u64 .ptr .align 1 _Z8f_addmatPfS_S_ii_param_2,
	.param .u32 _Z8f_addmatPfS_S_ii_param_3,
	.param .u32 _Z8f_addmatPfS_S_ii_param_4
)
{
	.reg .pred 	%p<2>;
	.reg .b32 	%r<11>;
	.reg .b32 	%f<4>;
	.reg .b64 	%rd<11>;

	ld.param.u64 	%rd1, [_Z8f_addmatPfS_S_ii_param_0];
	ld.param.u64 	%rd2, [_Z8f_addmatPfS_S_ii_param_1];
	ld.param.u64 	%rd3, [_Z8f_addmatPfS_S_ii_param_2];
	ld.param.u32 	%r2, [_Z8f_addmatPfS_S_ii_param_3];
	ld.param.u32 	%r3, [_Z8f_addmatPfS_S_ii_param_4];
	mov.u32 	%r4, %tid.x;
	mov.u32 	%r5, %tid.y;
	mov.u32 	%r6, %ntid.x;
	mov.u32 	%r7, %ctaid.x;
	mov.u32 	%r8, %ntid.y;
	mad.lo.s32 	%r9, %r8, %r7, %r5;
	mad.lo.s32 	%r1, %r9, %r6, %r4;
	mul.lo.s32 	%r10, %r3, %r2;
	setp.ge.s32 	%p1, %r1, %r10;
	@%p1 bra 	$L__BB0_2;
	cvta.to.global.u64 	%rd4, %rd1;
	cvta.to.global.u64 	%rd5, %rd2;
	cvta.to.global.u64 	%rd6, %rd3;
	mul.wide.s32 	%rd7, %r1, 4;
	add.s64 	%rd8, %rd4, %rd7;
	ld.global.f32 	%f1, [%rd8];
	add.s64 	%rd9, %rd5, %rd7;
	ld.global.f32 	%f2, [%rd9];
	add.f32 	%f3, %f1, %f2;
	add.s64 	%rd10, %rd6, %rd7;
	st.global.f32 	[%rd10], %f3;
$L__BB0_2:
	ret;

}


// ===== COMPILED SASS (sm_100) =====

	.target	sm_100

	.elftype	@"ET_EXEC"


//--------------------- .note.nv.tkinfo           --------------------------
	.section	.note.nv.tkinfo,"",@"SHT_NOTE"
	.sectionflags	@"SHF_NOTE_NV_TKINFO"
	.tkinfo
        /*0018*/ 	.word	0x00000002
        /*0030*/ 	.string	""
        /*0030*/ 	.string	"ptxas"
        /*0030*/ 	.string	"Cuda compilation tools, release 13.0, V13.0.88"
        /*0030*/ 	.string	"Build cuda_13.0.r13.0/compiler.36424714_0"
        /*0030*/ 	.string	"-arch sm_100 -m 64 "



//--------------------- .note.nv.cuinfo           --------------------------
	.section	.note.nv.cuinfo,"",@"SHT_NOTE"
	.sectionflags	@"SHF_NOTE_NV_CUINFO"
        /*0018*/ 	.short	0x0002
        /*001a*/ 	.short	0x0064
        /*001c*/ 	.short	0x0082
	.zero		2


//--------------------- .nv.info                  --------------------------
	.section	.nv.info,"",@"SHT_CUDA_INFO"
	.align	4


	//----- nvinfo : EIATTR_REGCOUNT
	.align		4
        /*0000*/ 	.byte	0x04, 0x2f
        /*0002*/ 	.short	(.L_1 - .L_0)
	.align		4
.L_0:
        /*0004*/ 	.word	index@(_Z8f_addmatPfS_S_ii)
        /*0008*/ 	.word	0x0000000c


	//----- nvinfo : EIATTR_FRAME_SIZE
	.align		4
.L_1:
        /*000c*/ 	.byte	0x04, 0x11
        /*000e*/ 	.short	(.L_3 - .L_2)
	.align		4
.L_2:
        /*0010*/ 	.word	index@(_Z8f_addmatPfS_S_ii)
        /*0014*/ 	.word	0x00000000


	//----- nvinfo : EIATTR_MIN_STACK_SIZE
	.align		4
.L_3:
        /*0018*/ 	.byte	0x04, 0x12
        /*001a*/ 	.short	(.L_5 - .L_4)
	.align		4
.L_4:
        /*001c*/ 	.word	index@(_Z8f_addmatPfS_S_ii)
        /*0020*/ 	.word	0x00000000
.L_5:


//--------------------- .nv.compat                --------------------------
	.section	.nv.compat,"",@"SHT_CUDA_COMPAT_INFO"
	.align	4
        /*0000*/ 	.byte	0x02, 0x09, 0x00, 0x00, 0x02, 0x02, 0x01, 0x00, 0x02, 0x05, 0x05, 0x00, 0x03, 0x07, 0x01, 0x01
        /*0010*/ 	.byte	0x02, 0x03, 0x00, 0x00, 0x02, 0x06, 0x01, 0x00, 0x04, 0x0b, 0x08, 0x00, 0x09, 0x00, 0x00, 0x00
        /*0020*/ 	.byte	0x00, 0x00, 0x00, 0x00


//--------------------- .nv.info._Z8f_addmatPfS_S_ii --------------------------
	.section	.nv.info._Z8f_addmatPfS_S_ii,"",@"SHT_CUDA_INFO"
	.sectionflags	@""
	.align	4


	//----- nvinfo : EIATTR_CUDA_API_VERSION
	.align		4
        /*0000*/ 	.byte	0x04, 0x37
        /*0002*/ 	.short	(.L_7 - .L_6)
.L_6:
        /*0004*/ 	.word	0x00000082


	//----- nvinfo : EIATTR_KPARAM_INFO
	.align		4
.L_7:
        /*0008*/ 	.byte	0x04, 0x17
        /*000a*/ 	.short	(.L_9 - .L_8)
.L_8:
        /*000c*/ 	.word	0x00000000
        /*0010*/ 	.short	0x0004
        /*0012*/ 	.short	0x001c
        /*0014*/ 	.byte	0x00, 0xf0, 0x11, 0x00


	//----- nvinfo : EIATTR_KPARAM_INFO
	.align		4
.L_9:
        /*0018*/ 	.byte	0x04, 0x17
        /*001a*/ 	.short	(.L_11 - .L_10)
.L_10:
        /*001c*/ 	.word	0x00000000
        /*0020*/ 	.short	0x0003
        /*0022*/ 	.short	0x0018
        /*0024*/ 	.byte	0x00, 0xf0, 0x11, 0x00


	//----- nvinfo : EIATTR_KPARAM_INFO
	.align		4
.L_11:
        /*0028*/ 	.byte	0x04, 0x17
        /*002a*/ 	.short	(.L_13 - .L_12)
.L_12:
        /*002c*/ 	.word	0x00000000
        /*0030*/ 	.short	0x0002
        /*0032*/ 	.short	0x0010
        /*0034*/ 	.byte	0x00, 0xf5, 0x21, 0x00


	//----- nvinfo : EIATTR_KPARAM_INFO
	.align		4
.L_13:
        /*0038*/ 	.byte	0x04, 0x17
        /*003a*/ 	.short	(.L_15 - .L_14)
.L_14:
        /*003c*/ 	.word	0x00000000
        /*0040*/ 	.short	0x0001
        /*0042*/ 	.short	0x0008
        /*0044*/ 	.byte	0x00, 0xf5, 0x21, 0x00


	//----- nvinfo : EIATTR_KPARAM_INFO
	.align		4
.L_15:
        /*0048*/ 	.byte	0x04, 0x17
        /*004a*/ 	.short	(.L_17 - .L_16)
.L_16:
        /*004c*/ 	.word	0x00000000
        /*0050*/ 	.short	0x0000
        /*0052*/ 	.short	0x0000
        /*0054*/ 	.byte	0x00, 0xf5, 0x21, 0x00


	//----- nvinfo : EIATTR_SPARSE_MMA_MASK
	.align		4
.L_17:
        /*0058*/ 	.byte	0x03, 0x50
        /*005a*/ 	.short	0x0000


	//----- nvinfo : EIATTR_MAXREG_COUNT
	.align		4
        /*005c*/ 	.byte	0x03, 0x1b
        /*005e*/ 	.short	0x00ff


	//----- nvinfo : EIATTR_MERCURY_ISA_VERSION
	.align		4
        /*0060*/ 	.byte	0x03, 0x5f
        /*0062*/ 	.short	0x0101


	//----- nvinfo : EIATTR_VRC_CTA_INIT_COUNT
	.align		4
        /*0064*/ 	.byte	0x02, 0x4a
	.zero		1
	.zero		1


	//----- nvinfo : EIATTR_EXIT_INSTR_OFFSETS
	.align		4
        /*0068*/ 	.byte	0x04, 0x1c
        /*006a*/ 	.short	(.L_19 - .L_18)


	//   ....[0]....
.L_18:
        /*006c*/ 	.word	0x000000b0


	//   ....[1]....
        /*0070*/ 	.word	0x00000170


	//----- nvinfo : EIATTR_CBANK_PARAM_SIZE
	.align		4
.L_19:
        /*0074*/ 	.byte	0x03, 0x19
        /*0076*/ 	.short	0x0020


	//----- nvinfo : EIATTR_PARAM_CBANK
	.align		4
        /*0078*/ 	.byte	0x04, 0x0a
        /*007a*/ 	.short	(.L_21 - .L_20)
	.align		4
.L_20:
        /*007c*/ 	.word	index@(.nv.constant0._Z8f_addmatPfS_S_ii)
        /*0080*/ 	.short	0x0380
        /*0082*/ 	.short	0x0020


	//----- nvinfo : EIATTR_SW_WAR
	.align		4
.L_21:
        /*0084*/ 	.byte	0x04, 0x36
        /*0086*/ 	.short	(.L_23 - .L_22)
.L_22:
        /*0088*/ 	.word	0x00000008
.L_23:


//--------------------- .nv.callgraph             --------------------------
	.section	.nv.callgraph,"",@"SHT_CUDA_CALLGRAPH"
	.align	4
	.sectionentsize	8
	.align		4
        /*0000*/ 	.word	0x00000000
	.align		4
        /*0004*/ 	.word	0xffffffff
	.align		4
        /*0008*/ 	.word	0x00000000
	.align		4
        /*000c*/ 	.word	0xfffffffe
	.align		4
        /*0010*/ 	.word	0x00000000
	.align		4
        /*0014*/ 	.word	0xfffffffd
	.align		4
        /*0018*/ 	.word	0x00000000
	.align		4
        /*001c*/ 	.word	0xfffffffc


//--------------------- .text._Z8f_addmatPfS_S_ii --------------------------
	.section	.text._Z8f_addmatPfS_S_ii,"ax",@progbits
	.align	128
        .global         _Z8f_addmatPfS_S_ii
        .type           _Z8f_addmatPfS_S_ii,@function
        .size           _Z8f_addmatPfS_S_ii,(.L_x_1 - _Z8f_addmatPfS_S_ii)
        .other          _Z8f_addmatPfS_S_ii,@"STO_CUDA_ENTRY STV_DEFAULT"
_Z8f_addmatPfS_S_ii:
.text._Z8f_addmatPfS_S_ii:
[----:B------:R-:W-:Y:S01]  /*0000*/  LDC R1, c[0x0][0x37c] ;  /* 0x0000df00ff017b82 */ /* 0x000fe20000000800 */
[----:B------:R-:W0:Y:S01]  /*0010*/  S2R R0, SR_TID.Y ;  /* 0x0000000000007919 */ /* 0x000e220000002200 */
[----:B------:R-:W1:Y:S06]  /*0020*/  LDCU UR6, c[0x0][0x360] ;  /* 0x00006c00ff0677ac */ /* 0x000e6c0008000800 */
[----:B------:R-:W0:Y:S01]  /*0030*/  S2UR UR7, SR_CTAID.X ;  /* 0x00000000000779c3 */ /* 0x000e220000002500 */
[----:B------:R-:W1:Y:S01]  /*0040*/  S2R R9, SR_TID.X ;  /* 0x0000000000097919 */ /* 0x000e620000002100 */
[----:B------:R-:W2:Y:S06]  /*0050*/  LDCU.64 UR4, c[0x0][0x398] ;  /* 0x00007300ff0477ac */ /* 0x000eac0008000a00 */
[----:B------:R-:W0:Y:S01]  /*0060*/  LDC R3, c[0x0][0x364] ;  /* 0x0000d900ff037b82 */ /* 0x000e220000000800 */
[----:B--2---:R-:W-:Y:S01]  /*0070*/  UIMAD UR4, UR5, UR4, URZ ;  /* 0x00000004050472a4 */ /* 0x004fe2000f8e02ff */
[----:B0-----:R-:W-:-:S04]  /*0080*/  IMAD R0, R3, UR7, R0 ;  /* 0x0000000703007c24 */ /* 0x001fc8000f8e0200 */
[----:B-1----:R-:W-:-:S05]  /*0090*/  IMAD R9, R0, UR6, R9 ;  /* 0x0000000600097c24 */ /* 0x002fca000f8e0209 */
[----:B------:R-:W-:-:S13]  /*00a0*/  ISETP.GE.AND P0, PT, R9, UR4, PT ;  /* 0x0000000409007c0c */ /* 0x000fda000bf06270 */
[----:B------:R-:W-:Y:S05]  /*00b0*/  @P0 EXIT ;  /* 0x000000000000094d */ /* 0x000fea0003800000 */
[----:B------:R-:W0:Y:S01]  /*00c0*/  LDC.64 R2, c[0x0][0x380] ;  /* 0x0000e000ff027b82 */ /* 0x000e220000000a00 */
[----:B------:R-:W1:Y:S07]  /*00d0*/  LDCU.64 UR4, c[0x0][0x358] ;  /* 0x00006b00ff0477ac */ /* 0x000e6e0008000a00 */
[----:B------:R-:W2:Y:S08]  /*00e0*/  LDC.64 R4, c[0x0][0x388] ;  /* 0x0000e200ff047b82 */ /* 0x000eb00000000a00 */
[----:B------:R-:W3:Y:S01]  /*00f0*/  LDC.64 R6, c[0x0][0x390] ;  /* 0x0000e400ff067b82 */ /* 0x000ee20000000a00 */
[----:B0-----:R-:W-:-:S06]  /*0100*/  IMAD.WIDE R2, R9, 0x4, R2 ;  /* 0x0000000409027825 */ /* 0x001fcc00078e0202 */
[----:B-1----:R-:W4:Y:S01]  /*0110*/  LDG.E R2, desc[UR4][R2.64] ;  /* 0x0000000402027981 */ /* 0x002f22000c1e1900 */
[----:B--2---:R-:W-:-:S06]  /*0120*/  IMAD.WIDE R4, R9, 0x4, R4 ;  /* 0x0000000409047825 */ /* 0x004fcc00078e0204 */
[----:B------:R-:W4:Y:S01]  /*0130*/  LDG.E R5, desc[UR4][R4.64] ;  /* 0x0000000404057981 */ /* 0x000f22000c1e1900 */
[----:B---3--:R-:W-:-:S04]  /*0140*/  IMAD.WIDE R6, R9, 0x4, R6 ;  /* 0x0000000409067825 */ /* 0x008fc800078e0206 */
[----:B----4-:R-:W-:-:S05]  /*0150*/  FADD R9, R2, R5 ;  /* 0x0000000502097221 */ /* 0x010fca0000000000 */
[----:B------:R-:W-:Y:S01]  /*0160*/  STG.E desc[UR4][R6.64], R9 ;  /* 0x0000000906007986 */ /* 0x000fe2000c101904 */
[----:B------:R-:W-:Y:S05]  /*0170*/  EXIT ;  /* 0x000000000000794d */ /* 0x000fea0003800000 */
.L_x_0:
[----:B------:R-:W-:-:S00]  /*0180*/  BRA `(.L_x_0) ;  /* 0xfffffffc00fc7947 */ /* 0x000fc0000383ffff */
[----:B------:R-:W-:-:S00]  /*0190*/  NOP ;  /* 0x0000000000007918 */ /* 0x000fc00000000000 */
        /* <DEDUP_REMOVED lines=14> */
.L_x_1:


//--------------------- .nv.shared.reserved.0     --------------------------
	.section	.nv.shared.reserved.0,"aw",@nobits
	.weak		__nv_reservedSMEM_offset_0_alias
	.size		__nv_reservedSMEM_offset_0_alias, 0, 64
	.other		__nv_reservedSMEM_offset_0_alias,@"STO_CUDA_RESERVED_SHARED STV_DEFAULT"
__nv_reservedSMEM_offset_0_alias:
	.zero		0
	.zero		64


//--------------------- .nv.constant0._Z8f_addmatPfS_S_ii --------------------------
	.section	.nv.constant0._Z8f_addmatPfS_S_ii,"a",@progbits
	.sectionflags	@""
	.align	4
.nv.constant0._Z8f_addmatPfS_S_ii:
	.zero		928


//--------------------- SYMBOLS --------------------------

	.type		.nv.reservedSmem.offset0,@object
	.size		.nv.reservedSmem.offset0,0x4
